	.headerflags	@"EF_CUDA_TEXMODE_UNIFIED EF_CUDA_64BIT_ADDRESS EF_CUDA_ACCELERATORS EF_CUDA_SM90 EF_CUDA_VIRTUAL_SM(EF_CUDA_SM90)"
	.elftype	@"ET_EXEC"


//--------------------- .nv.info                  --------------------------
	.section	.nv.info,"",@"SHT_CUDA_INFO"
	.align	4


	//----- nvinfo : EIATTR_REGCOUNT
	.align		4
        /*0000*/ 	.byte	0x04, 0x2f
        /*0002*/ 	.short	(.L_1 - .L_0)
	.align		4
.L_0:
        /*0004*/ 	.word	index@(triton_poi_fused_convolution_1)
        /*0008*/ 	.word	0x0000000c


	//----- nvinfo : EIATTR_MIN_STACK_SIZE
	.align		4
.L_1:
        /*000c*/ 	.byte	0x04, 0x12
        /*000e*/ 	.short	(.L_3 - .L_2)
	.align		4
.L_2:
        /*0010*/ 	.word	index@(triton_poi_fused_convolution_1)
        /*0014*/ 	.word	0x00000000


	//----- nvinfo : EIATTR_FRAME_SIZE
	.align		4
.L_3:
        /*0018*/ 	.byte	0x04, 0x11
        /*001a*/ 	.short	(.L_5 - .L_4)
	.align		4
.L_4:
        /*001c*/ 	.word	index@(triton_poi_fused_convolution_1)
        /*0020*/ 	.word	0x00000000


	//----- nvinfo : EIATTR_MIN_STACK_SIZE
	.align		4
.L_5:
        /*0024*/ 	.byte	0x04, 0x12
        /*0026*/ 	.short	(.L_7 - .L_6)
	.align		4
.L_6:
        /*0028*/ 	.word	index@(triton_poi_fused_convolution_1)
        /*002c*/ 	.word	0x00000000
.L_7:


//--------------------- .nv.info.triton_poi_fused_convolution_1 --------------------------
	.section	.nv.info.triton_poi_fused_convolution_1,"",@"SHT_CUDA_INFO"
	.sectionflags	@""
	.align	4


	//----- nvinfo : EIATTR_CUDA_API_VERSION
	.align		4
        /*0000*/ 	.byte	0x04, 0x37
        /*0002*/ 	.short	(.L_9 - .L_8)
.L_8:
        /*0004*/ 	.word	0x0000007c


	//----- nvinfo : EIATTR_KPARAM_INFO
	.align		4
.L_9:
        /*0008*/ 	.byte	0x04, 0x17
        /*000a*/ 	.short	(.L_11 - .L_10)
.L_10:
        /*000c*/ 	.word	0x00000000
        /*0010*/ 	.short	0x0002
        /*0012*/ 	.short	0x0010
        /*0014*/ 	.byte	0x00, 0xf0, 0x11, 0x00


	//----- nvinfo : EIATTR_KPARAM_INFO
	.align		4
.L_11:
        /*0018*/ 	.byte	0x04, 0x17
        /*001a*/ 	.short	(.L_13 - .L_12)
.L_12:
        /*001c*/ 	.word	0x00000000
        /*0020*/ 	.short	0x0001
        /*0022*/ 	.short	0x0008
        /*0024*/ 	.byte	0x00, 0xf4, 0x21, 0x00


	//----- nvinfo : EIATTR_KPARAM_INFO
	.align		4
.L_13:
        /*0028*/ 	.byte	0x04, 0x17
        /*002a*/ 	.short	(.L_15 - .L_14)
.L_14:
        /*002c*/ 	.word	0x00000000
        /*0030*/ 	.short	0x0000
        /*0032*/ 	.short	0x0000
        /*0034*/ 	.byte	0x00, 0xf4, 0x21, 0x00


	//----- nvinfo : EIATTR_SPARSE_MMA_MASK
	.align		4
.L_15:
        /*0038*/ 	.byte	0x03, 0x50
        /*003a*/ 	.short	0x0000


	//----- nvinfo : EIATTR_MAXREG_COUNT
	.align		4
        /*003c*/ 	.byte	0x03, 0x1b
        /*003e*/ 	.short	0x00ff


	//----- nvinfo : EIATTR_EXIT_INSTR_OFFSETS
	.align		4
        /*0040*/ 	.byte	0x04, 0x1c
        /*0042*/ 	.short	(.L_17 - .L_16)


	//   ....[0]....
.L_16:
        /*0044*/ 	.word	0x000001a0


	//   ....[1]....
        /*0048*/ 	.word	0x000001c0


	//----- nvinfo : EIATTR_REQNTID
	.align		4
.L_17:
        /*004c*/ 	.byte	0x04, 0x10
        /*004e*/ 	.short	(.L_19 - .L_18)
.L_18:
        /*0050*/ 	.word	0x00000080
        /*0054*/ 	.word	0x00000001
        /*0058*/ 	.word	0x00000001


	//----- nvinfo : EIATTR_CBANK_PARAM_SIZE
	.align		4
.L_19:
        /*005c*/ 	.byte	0x03, 0x19
        /*005e*/ 	.short	0x0014


	//----- nvinfo : EIATTR_PARAM_CBANK
	.align		4
        /*0060*/ 	.byte	0x04, 0x0a
        /*0062*/ 	.short	(.L_21 - .L_20)
	.align		4
.L_20:
        /*0064*/ 	.word	index@(.nv.constant0.triton_poi_fused_convolution_1)
        /*0068*/ 	.short	0x0210
        /*006a*/ 	.short	0x0014


	//----- nvinfo : EIATTR_SW_WAR
	.align		4
.L_21:
        /*006c*/ 	.byte	0x04, 0x36
        /*006e*/ 	.short	(.L_23 - .L_22)
.L_22:
        /*0070*/ 	.word	0x00000008
.L_23:


//--------------------- .nv.callgraph             --------------------------
	.section	.nv.callgraph,"",@"SHT_CUDA_CALLGRAPH"
	.align	4
	.sectionentsize	8
	.align		4
        /*0000*/ 	.word	0x00000000
	.align		4
        /*0004*/ 	.word	0xffffffff
	.align		4
        /*0008*/ 	.word	0x00000000
	.align		4
        /*000c*/ 	.word	0xfffffffe
	.align		4
        /*0010*/ 	.word	0x00000000
	.align		4
        /*0014*/ 	.word	0xfffffffd
	.align		4
        /*0018*/ 	.word	0x00000000
	.align		4
        /*001c*/ 	.word	0xfffffffc


//--------------------- .text.triton_poi_fused_convolution_1 --------------------------
	.section	.text.triton_poi_fused_convolution_1,"ax",@progbits
	.align	128
        .global         triton_poi_fused_convolution_1
        .type           triton_poi_fused_convolution_1,@function
        .size           triton_poi_fused_convolution_1,(.L_x_1 - triton_poi_fused_convolution_1)
        .other          triton_poi_fused_convolution_1,@"STO_CUDA_ENTRY STV_DEFAULT"
triton_poi_fused_convolution_1:
.text.triton_poi_fused_convolution_1:
[----:B------:R-:W0:Y:S02]  /*0000*/  LDC R1, c[0x0][0x28] ;  /* 0x00000a00ff017b82 */ /* 0x000e240000000800 */
[----:B------:R-:W1:Y:S01]  /*0010*/  S2R R0, SR_TID.X ;  /* 0x0000000000007919 */ /* 0x000e620000002100 */
[----:B------:R-:W2:Y:S01]  /*0020*/  LDC.64 R4, c[0x0][0x218] ;  /* 0x00008600ff047b82 */ /* 0x000ea20000000a00 */
[----:B------:R-:W-:Y:S01]  /*0030*/  ULDC.64 UR4, c[0x0][0x208] ;  /* 0x0000820000047ab9 */ /* 0x000fe20000000a00 */
[----:B------:R-:W3:Y:S06]  /*0040*/  S2R R7, SR_CTAID.X ;  /* 0x0000000000077919 */ /* 0x000eec0000002500 */
[----:B------:R-:W4:Y:S01]  /*0050*/  LDC.64 R2, c[0x0][0x210] ;  /* 0x00008400ff027b82 */ /* 0x000f220000000a00 */
[----:B-1----:R-:W-:-:S05]  /*0060*/  IMAD.SHL.U32 R0, R0, 0x2, RZ ;  /* 0x0000000200007824 */ /* 0x002fca00078e00ff */
[----:B------:R-:W-:-:S04]  /*0070*/  LOP3.LUT R0, R0, 0xfe, RZ, 0xc0, !PT ;  /* 0x000000fe00007812 */ /* 0x000fc800078ec0ff */
[----:B---3--:R-:W-:-:S04]  /*0080*/  LEA R7, R7, R0, 0x8 ;  /* 0x0000000007077211 */ /* 0x008fc800078e40ff */
[C---:B------:R-:W-:Y:S01]  /*0090*/  ISETP.GE.AND P0, PT, R7.reuse, 0x140, PT ;  /* 0x000001400700780c */ /* 0x040fe20003f06270 */
[----:B------:R-:W-:-:S04]  /*00a0*/  IMAD.HI R0, R7, 0x66666667, RZ ;  /* 0x6666666707007827 */ /* 0x000fc800078e02ff */
[----:B----4-:R-:W-:Y:S01]  /*00b0*/  IMAD.WIDE R2, R7, 0x4, R2 ;  /* 0x0000000407027825 */ /* 0x010fe200078e0202 */
[----:B------:R-:W-:Y:S02]  /*00c0*/  SHF.R.U32.HI R9, RZ, 0x1f, R0 ;  /* 0x0000001fff097819 */ /* 0x000fe40000011600 */
[----:B------:R-:W-:Y:S02]  /*00d0*/  CS2R R6, SRZ ;  /* 0x0000000000067805 */ /* 0x000fe4000001ff00 */
[----:B------:R-:W-:-:S04]  /*00e0*/  LEA.HI.SX32 R9, R0, R9, 0x1d ;  /* 0x0000000900097211 */ /* 0x000fc800078feaff */
[----:B------:R-:W3:Y:S01]  /*00f0*/  @!P0 LDG.E.64 R6, desc[UR4][R2.64] ;  /* 0x0000000402068981 */ /* 0x000ee2000c1e1b00 */
[----:B------:R-:W-:-:S04]  /*0100*/  LEA.HI R0, R9, R9, RZ, 0x2 ;  /* 0x0000000909007211 */ /* 0x000fc800078f10ff */
[----:B------:R-:W-:-:S05]  /*0110*/  LOP3.LUT R0, R0, 0xfffffffc, RZ, 0xc0, !PT ;  /* 0xfffffffc00007812 */ /* 0x000fca00078ec0ff */
[----:B------:R-:W-:Y:S02]  /*0120*/  IMAD.IADD R9, R9, 0x1, -R0 ;  /* 0x0000000109097824 */ /* 0x000fe400078e0a00 */
[----:B------:R-:W-:Y:S02]  /*0130*/  IMAD.MOV.U32 R0, RZ, RZ, RZ ;  /* 0x000000ffff007224 */ /* 0x000fe400078e00ff */
[----:B--2---:R-:W-:Y:S01]  /*0140*/  IMAD.WIDE R4, R9, 0x4, R4 ;  /* 0x0000000409047825 */ /* 0x004fe200078e0204 */
[----:B------:R-:W-:-:S04]  /*0150*/  HFMA2.MMA R9, -RZ, RZ, 0, 0 ;  /* 0x00000000ff097435 */ /* 0x000fc800000001ff */
[----:B------:R-:W3:Y:S06]  /*0160*/  @!P0 LDG.E.EL R0, desc[UR4][R4.64] ;  /* 0x0000000404008981 */ /* 0x000eec000c2e1900 */
[----:B------:R-:W2:Y:S01]  /*0170*/  @!P0 LDG.E.EL R9, desc[UR4][R4.64] ;  /* 0x0000000404098981 */ /* 0x000ea2000c2e1900 */
[----:B---3--:R-:W-:Y:S01]  /*0180*/  FADD R7, R0, R7 ;  /* 0x0000000700077221 */ /* 0x008fe20000000000 */
[----:B--2---:R-:W-:Y:S01]  /*0190*/  FADD R6, R9, R6 ;  /* 0x0000000609067221 */ /* 0x004fe20000000000 */
[----:B------:R-:W-:Y:S06]  /*01a0*/  @P0 EXIT ;  /* 0x000000000000094d */ /* 0x000fec0003800000 */
[----:B------:R-:W-:Y:S01]  /*01b0*/  STG.E.64 desc[UR4][R2.64], R6 ;  /* 0x0000000602007986 */ /* 0x000fe2000c101b04 */
[----:B------:R-:W-:Y:S05]  /*01c0*/  EXIT ;  /* 0x000000000000794d */ /* 0x000fea0003800000 */
.L_x_0:
[----:B------:R-:W-:-:S00]  /*01d0*/  BRA `(.L_x_0) ;  /* 0xfffffffc00fc7947 */ /* 0x000fc0000383ffff */
[----:B------:R-:W-:-:S00]  /*01e0*/  NOP ;  /* 0x0000000000007918 */ /* 0x000fc00000000000 */
        /* <DEDUP_REMOVED lines=9> */
.L_x_1:


//--------------------- .nv.constant0.triton_poi_fused_convolution_1 --------------------------
	.section	.nv.constant0.triton_poi_fused_convolution_1,"a",@progbits
	.sectionflags	@""
	.align	4
.nv.constant0.triton_poi_fused_convolution_1:
	.zero		548
